//
// Generated by NVIDIA NVVM Compiler
//
// Compiler Build ID: CL-36424714
// Cuda compilation tools, release 13.0, V13.0.88
// Based on NVVM 20.0.0
//

.version 9.0
.target sm_100
.address_size 64

	// .globl	_Z17selectionSortRowsPfii

.visible .entry _Z17selectionSortRowsPfii(
	.param .u64 .ptr .align 1 _Z17selectionSortRowsPfii_param_0,
	.param .u32 _Z17selectionSortRowsPfii_param_1,
	.param .u32 _Z17selectionSortRowsPfii_param_2
)
{
	.reg .pred 	%p<44>;
	.reg .b16 	%rs<15>;
	.reg .b32 	%r<160>;
	.reg .b32 	%f<65>;
	.reg .b64 	%rd<77>;

	ld.param.u64 	%rd3, [_Z17selectionSortRowsPfii_param_0];
	ld.param.u32 	%r38, [_Z17selectionSortRowsPfii_param_1];
	ld.param.u32 	%r39, [_Z17selectionSortRowsPfii_param_2];
	cvta.to.global.u64 	%rd1, %rd3;
	mov.u32 	%r40, %ctaid.x;
	mov.u32 	%r41, %ntid.x;
	mov.u32 	%r42, %tid.x;
	mad.lo.s32 	%r1, %r40, %r41, %r42;
	setp.ge.s32 	%p1, %r1, %r39;
	@%p1 bra 	$L__BB0_18;
	add.s32 	%r2, %r38, -1;
	setp.lt.s32 	%p2, %r38, 2;
	@%p2 bra 	$L__BB0_18;
	mul.lo.s32 	%r3, %r38, %r1;
	add.s32 	%r4, %r38, -2;
	cvt.u16.u32 	%rs1, %r38;
	mov.b32 	%r145, 0;
	mov.b16 	%rs13, 0;
	mov.u16 	%rs14, %rs13;
$L__BB0_3:
	mov.u32 	%r5, %r145;
	sub.s32 	%r6, %r2, %r5;
	sub.s32 	%r45, %r4, %r5;
	add.s32 	%r145, %r5, 1;
	setp.lt.u32 	%p3, %r45, 15;
	mov.u32 	%r154, %r145;
	mov.u32 	%r159, %r5;
	@%p3 bra 	$L__BB0_7;
	add.s32 	%r147, %r3, %r5;
	and.b32  	%r46, %r6, -16;
	neg.s32 	%r146, %r46;
	mov.u32 	%r148, %r5;
	mov.u32 	%r159, %r5;
$L__BB0_5:
	.pragma "nounroll";
	add.s32 	%r47, %r148, 1;
	add.s32 	%r48, %r147, 1;
	mul.wide.s32 	%rd4, %r48, 4;
	add.s64 	%rd5, %rd1, %rd4;
	ld.global.f32 	%f1, [%rd5];
	add.s32 	%r49, %r159, %r3;
	mul.wide.s32 	%rd6, %r49, 4;
	add.s64 	%rd7, %rd1, %rd6;
	ld.global.f32 	%f2, [%rd7];
	setp.lt.f32 	%p4, %f1, %f2;
	selp.b32 	%r50, %r47, %r159, %p4;
	ld.global.f32 	%f3, [%rd5+4];
	add.s32 	%r51, %r50, %r3;
	mul.wide.s32 	%rd8, %r51, 4;
	add.s64 	%rd9, %rd1, %rd8;
	ld.global.f32 	%f4, [%rd9];
	setp.lt.f32 	%p5, %f3, %f4;
	add.s32 	%r52, %r148, 2;
	selp.b32 	%r53, %r52, %r50, %p5;
	ld.global.f32 	%f5, [%rd5+8];
	add.s32 	%r54, %r53, %r3;
	mul.wide.s32 	%rd10, %r54, 4;
	add.s64 	%rd11, %rd1, %rd10;
	ld.global.f32 	%f6, [%rd11];
	setp.lt.f32 	%p6, %f5, %f6;
	add.s32 	%r55, %r148, 3;
	selp.b32 	%r56, %r55, %r53, %p6;
	ld.global.f32 	%f7, [%rd5+12];
	add.s32 	%r57, %r56, %r3;
	mul.wide.s32 	%rd12, %r57, 4;
	add.s64 	%rd13, %rd1, %rd12;
	ld.global.f32 	%f8, [%rd13];
	setp.lt.f32 	%p7, %f7, %f8;
	add.s32 	%r58, %r148, 4;
	selp.b32 	%r59, %r58, %r56, %p7;
	ld.global.f32 	%f9, [%rd5+16];
	add.s32 	%r60, %r59, %r3;
	mul.wide.s32 	%rd14, %r60, 4;
	add.s64 	%rd15, %rd1, %rd14;
	ld.global.f32 	%f10, [%rd15];
	setp.lt.f32 	%p8, %f9, %f10;
	add.s32 	%r61, %r148, 5;
	selp.b32 	%r62, %r61, %r59, %p8;
	ld.global.f32 	%f11, [%rd5+20];
	add.s32 	%r63, %r62, %r3;
	mul.wide.s32 	%rd16, %r63, 4;
	add.s64 	%rd17, %rd1, %rd16;
	ld.global.f32 	%f12, [%rd17];
	setp.lt.f32 	%p9, %f11, %f12;
	add.s32 	%r64, %r148, 6;
	selp.b32 	%r65, %r64, %r62, %p9;
	ld.global.f32 	%f13, [%rd5+24];
	add.s32 	%r66, %r65, %r3;
	mul.wide.s32 	%rd18, %r66, 4;
	add.s64 	%rd19, %rd1, %rd18;
	ld.global.f32 	%f14, [%rd19];
	setp.lt.f32 	%p10, %f13, %f14;
	add.s32 	%r67, %r148, 7;
	selp.b32 	%r68, %r67, %r65, %p10;
	ld.global.f32 	%f15, [%rd5+28];
	add.s32 	%r69, %r68, %r3;
	mul.wide.s32 	%rd20, %r69, 4;
	add.s64 	%rd21, %rd1, %rd20;
	ld.global.f32 	%f16, [%rd21];
	setp.lt.f32 	%p11, %f15, %f16;
	add.s32 	%r70, %r148, 8;
	selp.b32 	%r71, %r70, %r68, %p11;
	ld.global.f32 	%f17, [%rd5+32];
	add.s32 	%r72, %r71, %r3;
	mul.wide.s32 	%rd22, %r72, 4;
	add.s64 	%rd23, %rd1, %rd22;
	ld.global.f32 	%f18, [%rd23];
	setp.lt.f32 	%p12, %f17, %f18;
	add.s32 	%r73, %r148, 9;
	selp.b32 	%r74, %r73, %r71, %p12;
	ld.global.f32 	%f19, [%rd5+36];
	add.s32 	%r75, %r74, %r3;
	mul.wide.s32 	%rd24, %r75, 4;
	add.s64 	%rd25, %rd1, %rd24;
	ld.global.f32 	%f20, [%rd25];
	setp.lt.f32 	%p13, %f19, %f20;
	add.s32 	%r76, %r148, 10;
	selp.b32 	%r77, %r76, %r74, %p13;
	ld.global.f32 	%f21, [%rd5+40];
	add.s32 	%r78, %r77, %r3;
	mul.wide.s32 	%rd26, %r78, 4;
	add.s64 	%rd27, %rd1, %rd26;
	ld.global.f32 	%f22, [%rd27];
	setp.lt.f32 	%p14, %f21, %f22;
	add.s32 	%r79, %r148, 11;
	selp.b32 	%r80, %r79, %r77, %p14;
	ld.global.f32 	%f23, [%rd5+44];
	add.s32 	%r81, %r80, %r3;
	mul.wide.s32 	%rd28, %r81, 4;
	add.s64 	%rd29, %rd1, %rd28;
	ld.global.f32 	%f24, [%rd29];
	setp.lt.f32 	%p15, %f23, %f24;
	add.s32 	%r82, %r148, 12;
	selp.b32 	%r83, %r82, %r80, %p15;
	ld.global.f32 	%f25, [%rd5+48];
	add.s32 	%r84, %r83, %r3;
	mul.wide.s32 	%rd30, %r84, 4;
	add.s64 	%rd31, %rd1, %rd30;
	ld.global.f32 	%f26, [%rd31];
	setp.lt.f32 	%p16, %f25, %f26;
	add.s32 	%r85, %r148, 13;
	selp.b32 	%r86, %r85, %r83, %p16;
	ld.global.f32 	%f27, [%rd5+52];
	add.s32 	%r87, %r86, %r3;
	mul.wide.s32 	%rd32, %r87, 4;
	add.s64 	%rd33, %rd1, %rd32;
	ld.global.f32 	%f28, [%rd33];
	setp.lt.f32 	%p17, %f27, %f28;
	add.s32 	%r88, %r148, 14;
	selp.b32 	%r89, %r88, %r86, %p17;
	ld.global.f32 	%f29, [%rd5+56];
	add.s32 	%r90, %r89, %r3;
	mul.wide.s32 	%rd34, %r90, 4;
	add.s64 	%rd35, %rd1, %rd34;
	ld.global.f32 	%f30, [%rd35];
	setp.lt.f32 	%p18, %f29, %f30;
	add.s32 	%r91, %r148, 15;
	selp.b32 	%r92, %r91, %r89, %p18;
	ld.global.f32 	%f31, [%rd5+60];
	add.s32 	%r93, %r92, %r3;
	mul.wide.s32 	%rd36, %r93, 4;
	add.s64 	%rd37, %rd1, %rd36;
	ld.global.f32 	%f32, [%rd37];
	setp.lt.f32 	%p19, %f31, %f32;
	add.s32 	%r148, %r148, 16;
	selp.b32 	%r159, %r148, %r92, %p19;
	add.s32 	%r147, %r147, 16;
	add.s32 	%r146, %r146, 16;
	setp.ne.s32 	%p20, %r146, 0;
	@%p20 bra 	$L__BB0_5;
	add.s32 	%r154, %r148, 1;
$L__BB0_7:
	and.b32  	%r94, %r6, 15;
	setp.eq.s32 	%p21, %r94, 0;
	@%p21 bra 	$L__BB0_17;
	not.b16 	%rs9, %rs14;
	add.s16 	%rs10, %rs9, %rs1;
	cvt.u32.u16 	%r96, %rs10;
	and.b32  	%r22, %r96, 15;
	add.s32 	%r97, %r22, -1;
	setp.lt.u32 	%p22, %r97, 7;
	@%p22 bra 	$L__BB0_10;
	add.s32 	%r98, %r154, %r3;
	mul.wide.s32 	%rd38, %r98, 4;
	add.s64 	%rd39, %rd1, %rd38;
	ld.global.f32 	%f33, [%rd39];
	add.s32 	%r99, %r159, %r3;
	mul.wide.s32 	%rd40, %r99, 4;
	add.s64 	%rd41, %rd1, %rd40;
	ld.global.f32 	%f34, [%rd41];
	setp.lt.f32 	%p23, %f33, %f34;
	selp.b32 	%r100, %r154, %r159, %p23;
	add.s32 	%r101, %r154, 1;
	ld.global.f32 	%f35, [%rd39+4];
	add.s32 	%r102, %r100, %r3;
	mul.wide.s32 	%rd42, %r102, 4;
	add.s64 	%rd43, %rd1, %rd42;
	ld.global.f32 	%f36, [%rd43];
	setp.lt.f32 	%p24, %f35, %f36;
	selp.b32 	%r103, %r101, %r100, %p24;
	add.s32 	%r104, %r154, 2;
	ld.global.f32 	%f37, [%rd39+8];
	add.s32 	%r105, %r103, %r3;
	mul.wide.s32 	%rd44, %r105, 4;
	add.s64 	%rd45, %rd1, %rd44;
	ld.global.f32 	%f38, [%rd45];
	setp.lt.f32 	%p25, %f37, %f38;
	selp.b32 	%r106, %r104, %r103, %p25;
	add.s32 	%r107, %r154, 3;
	ld.global.f32 	%f39, [%rd39+12];
	add.s32 	%r108, %r106, %r3;
	mul.wide.s32 	%rd46, %r108, 4;
	add.s64 	%rd47, %rd1, %rd46;
	ld.global.f32 	%f40, [%rd47];
	setp.lt.f32 	%p26, %f39, %f40;
	selp.b32 	%r109, %r107, %r106, %p26;
	add.s32 	%r110, %r154, 4;
	ld.global.f32 	%f41, [%rd39+16];
	add.s32 	%r111, %r109, %r3;
	mul.wide.s32 	%rd48, %r111, 4;
	add.s64 	%rd49, %rd1, %rd48;
	ld.global.f32 	%f42, [%rd49];
	setp.lt.f32 	%p27, %f41, %f42;
	selp.b32 	%r112, %r110, %r109, %p27;
	add.s32 	%r113, %r154, 5;
	ld.global.f32 	%f43, [%rd39+20];
	add.s32 	%r114, %r112, %r3;
	mul.wide.s32 	%rd50, %r114, 4;
	add.s64 	%rd51, %rd1, %rd50;
	ld.global.f32 	%f44, [%rd51];
	setp.lt.f32 	%p28, %f43, %f44;
	selp.b32 	%r115, %r113, %r112, %p28;
	add.s32 	%r116, %r154, 6;
	ld.global.f32 	%f45, [%rd39+24];
	add.s32 	%r117, %r115, %r3;
	mul.wide.s32 	%rd52, %r117, 4;
	add.s64 	%rd53, %rd1, %rd52;
	ld.global.f32 	%f46, [%rd53];
	setp.lt.f32 	%p29, %f45, %f46;
	selp.b32 	%r118, %r116, %r115, %p29;
	add.s32 	%r119, %r154, 7;
	ld.global.f32 	%f47, [%rd39+28];
	add.s32 	%r120, %r118, %r3;
	mul.wide.s32 	%rd54, %r120, 4;
	add.s64 	%rd55, %rd1, %rd54;
	ld.global.f32 	%f48, [%rd55];
	setp.lt.f32 	%p30, %f47, %f48;
	selp.b32 	%r159, %r119, %r118, %p30;
	add.s32 	%r154, %r154, 8;
$L__BB0_10:
	and.b32  	%r121, %r22, 7;
	setp.eq.s32 	%p31, %r121, 0;
	@%p31 bra 	$L__BB0_17;
	not.b16 	%rs11, %rs13;
	add.s16 	%rs12, %rs11, %rs1;
	cvt.u32.u16 	%r123, %rs12;
	and.b32  	%r124, %r123, 7;
	and.b32  	%r28, %r123, 3;
	add.s32 	%r125, %r124, -1;
	setp.lt.u32 	%p32, %r125, 3;
	@%p32 bra 	$L__BB0_13;
	add.s32 	%r126, %r154, %r3;
	mul.wide.s32 	%rd56, %r126, 4;
	add.s64 	%rd57, %rd1, %rd56;
	ld.global.f32 	%f49, [%rd57];
	add.s32 	%r127, %r159, %r3;
	mul.wide.s32 	%rd58, %r127, 4;
	add.s64 	%rd59, %rd1, %rd58;
	ld.global.f32 	%f50, [%rd59];
	setp.lt.f32 	%p33, %f49, %f50;
	selp.b32 	%r128, %r154, %r159, %p33;
	add.s32 	%r129, %r154, 1;
	ld.global.f32 	%f51, [%rd57+4];
	add.s32 	%r130, %r128, %r3;
	mul.wide.s32 	%rd60, %r130, 4;
	add.s64 	%rd61, %rd1, %rd60;
	ld.global.f32 	%f52, [%rd61];
	setp.lt.f32 	%p34, %f51, %f52;
	selp.b32 	%r131, %r129, %r128, %p34;
	add.s32 	%r132, %r154, 2;
	ld.global.f32 	%f53, [%rd57+8];
	add.s32 	%r133, %r131, %r3;
	mul.wide.s32 	%rd62, %r133, 4;
	add.s64 	%rd63, %rd1, %rd62;
	ld.global.f32 	%f54, [%rd63];
	setp.lt.f32 	%p35, %f53, %f54;
	selp.b32 	%r134, %r132, %r131, %p35;
	add.s32 	%r135, %r154, 3;
	ld.global.f32 	%f55, [%rd57+12];
	add.s32 	%r136, %r134, %r3;
	mul.wide.s32 	%rd64, %r136, 4;
	add.s64 	%rd65, %rd1, %rd64;
	ld.global.f32 	%f56, [%rd65];
	setp.lt.f32 	%p36, %f55, %f56;
	selp.b32 	%r159, %r135, %r134, %p36;
	add.s32 	%r154, %r154, 4;
$L__BB0_13:
	setp.eq.s32 	%p37, %r28, 0;
	@%p37 bra 	$L__BB0_17;
	add.s32 	%r137, %r154, %r3;
	mul.wide.s32 	%rd66, %r137, 4;
	add.s64 	%rd2, %rd1, %rd66;
	ld.global.f32 	%f57, [%rd2];
	add.s32 	%r138, %r159, %r3;
	mul.wide.s32 	%rd67, %r138, 4;
	add.s64 	%rd68, %rd1, %rd67;
	ld.global.f32 	%f58, [%rd68];
	setp.lt.f32 	%p38, %f57, %f58;
	selp.b32 	%r159, %r154, %r159, %p38;
	setp.eq.s32 	%p39, %r28, 1;
	@%p39 bra 	$L__BB0_17;
	add.s32 	%r139, %r154, 1;
	ld.global.f32 	%f59, [%rd2+4];
	add.s32 	%r140, %r159, %r3;
	mul.wide.s32 	%rd69, %r140, 4;
	add.s64 	%rd70, %rd1, %rd69;
	ld.global.f32 	%f60, [%rd70];
	setp.lt.f32 	%p40, %f59, %f60;
	selp.b32 	%r159, %r139, %r159, %p40;
	setp.eq.s32 	%p41, %r28, 2;
	@%p41 bra 	$L__BB0_17;
	add.s32 	%r141, %r154, 2;
	ld.global.f32 	%f61, [%rd2+8];
	add.s32 	%r142, %r159, %r3;
	mul.wide.s32 	%rd71, %r142, 4;
	add.s64 	%rd72, %rd1, %rd71;
	ld.global.f32 	%f62, [%rd72];
	setp.lt.f32 	%p42, %f61, %f62;
	selp.b32 	%r159, %r141, %r159, %p42;
$L__BB0_17:
	add.s32 	%r143, %r5, %r3;
	mul.wide.s32 	%rd73, %r143, 4;
	add.s64 	%rd74, %rd1, %rd73;
	ld.global.f32 	%f63, [%rd74];
	add.s32 	%r144, %r159, %r3;
	mul.wide.s32 	%rd75, %r144, 4;
	add.s64 	%rd76, %rd1, %rd75;
	ld.global.f32 	%f64, [%rd76];
	st.global.f32 	[%rd74], %f64;
	st.global.f32 	[%rd76], %f63;
	setp.ne.s32 	%p43, %r145, %r2;
	add.s16 	%rs14, %rs14, 1;
	add.s16 	%rs13, %rs13, 1;
	@%p43 bra 	$L__BB0_3;
$L__BB0_18:
	ret;

}


// ===== COMPILED SASS (sm_100) =====

	.target	sm_100

	.elftype	@"ET_EXEC"


//--------------------- .note.nv.tkinfo           --------------------------
	.section	.note.nv.tkinfo,"",@"SHT_NOTE"
	.sectionflags	@"SHF_NOTE_NV_TKINFO"
	.tkinfo
        /*0018*/ 	.word	0x00000002
        /*0030*/ 	.string	""
        /*0030*/ 	.string	"ptxas"
        /*0030*/ 	.string	"Cuda compilation tools, release 13.0, V13.0.88"
        /*0030*/ 	.string	"Build cuda_13.0.r13.0/compiler.36424714_0"
        /*0030*/ 	.string	"-arch sm_100 -m 64 "



//--------------------- .note.nv.cuinfo           --------------------------
	.section	.note.nv.cuinfo,"",@"SHT_NOTE"
	.sectionflags	@"SHF_NOTE_NV_CUINFO"
        /*0018*/ 	.short	0x0002
        /*001a*/ 	.short	0x0064
        /*001c*/ 	.short	0x0082
	.zero		2


//--------------------- .nv.info                  --------------------------
	.section	.nv.info,"",@"SHT_CUDA_INFO"
	.align	4


	//----- nvinfo : EIATTR_REGCOUNT
	.align		4
        /*0000*/ 	.byte	0x04, 0x2f
        /*0002*/ 	.short	(.L_1 - .L_0)
	.align		4
.L_0:
        /*0004*/ 	.word	index@(_Z17selectionSortRowsPfii)
        /*0008*/ 	.word	0x00000018


	//----- nvinfo : EIATTR_FRAME_SIZE
	.align		4
.L_1:
        /*000c*/ 	.byte	0x04, 0x11
        /*000e*/ 	.short	(.L_3 - .L_2)
	.align		4
.L_2:
        /*0010*/ 	.word	index@(_Z17selectionSortRowsPfii)
        /*0014*/ 	.word	0x00000000


	//----- nvinfo : EIATTR_MIN_STACK_SIZE
	.align		4
.L_3:
        /*0018*/ 	.byte	0x04, 0x12
        /*001a*/ 	.short	(.L_5 - .L_4)
	.align		4
.L_4:
        /*001c*/ 	.word	index@(_Z17selectionSortRowsPfii)
        /*0020*/ 	.word	0x00000000
.L_5:


//--------------------- .nv.compat                --------------------------
	.section	.nv.compat,"",@"SHT_CUDA_COMPAT_INFO"
	.align	4
        /*0000*/ 	.byte	0x02, 0x09, 0x00, 0x00, 0x02, 0x02, 0x01, 0x00, 0x02, 0x05, 0x05, 0x00, 0x03, 0x07, 0x01, 0x01
        /*0010*/ 	.byte	0x02, 0x03, 0x00, 0x00, 0x02, 0x06, 0x01, 0x00, 0x04, 0x0b, 0x08, 0x00, 0x09, 0x00, 0x00, 0x00
        /*0020*/ 	.byte	0x00, 0x00, 0x00, 0x00


//--------------------- .nv.info._Z17selectionSortRowsPfii --------------------------
	.section	.nv.info._Z17selectionSortRowsPfii,"",@"SHT_CUDA_INFO"
	.sectionflags	@""
	.align	4


	//----- nvinfo : EIATTR_CUDA_API_VERSION
	.align		4
        /*0000*/ 	.byte	0x04, 0x37
        /*0002*/ 	.short	(.L_7 - .L_6)
.L_6:
        /*0004*/ 	.word	0x00000082


	//----- nvinfo : EIATTR_KPARAM_INFO
	.align		4
.L_7:
        /*0008*/ 	.byte	0x04, 0x17
        /*000a*/ 	.short	(.L_9 - .L_8)
.L_8:
        /*000c*/ 	.word	0x00000000
        /*0010*/ 	.short	0x0002
        /*0012*/ 	.short	0x000c
        /*0014*/ 	.byte	0x00, 0xf0, 0x11, 0x00


	//----- nvinfo : EIATTR_KPARAM_INFO
	.align		4
.L_9:
        /*0018*/ 	.byte	0x04, 0x17
        /*001a*/ 	.short	(.L_11 - .L_10)
.L_10:
        /*001c*/ 	.word	0x00000000
        /*0020*/ 	.short	0x0001
        /*0022*/ 	.short	0x0008
        /*0024*/ 	.byte	0x00, 0xf0, 0x11, 0x00


	//----- nvinfo : EIATTR_KPARAM_INFO
	.align		4
.L_11:
        /*0028*/ 	.byte	0x04, 0x17
        /*002a*/ 	.short	(.L_13 - .L_12)
.L_12:
        /*002c*/ 	.word	0x00000000
        /*0030*/ 	.short	0x0000
        /*0032*/ 	.short	0x0000
        /*0034*/ 	.byte	0x00, 0xf5, 0x21, 0x00


	//----- nvinfo : EIATTR_SPARSE_MMA_MASK
	.align		4
.L_13:
        /*0038*/ 	.byte	0x03, 0x50
        /*003a*/ 	.short	0x0000


	//----- nvinfo : EIATTR_MAXREG_COUNT
	.align		4
        /*003c*/ 	.byte	0x03, 0x1b
        /*003e*/ 	.short	0x00ff


	//----- nvinfo : EIATTR_MERCURY_ISA_VERSION
	.align		4
        /*0040*/ 	.byte	0x03, 0x5f
        /*0042*/ 	.short	0x0101


	//----- nvinfo : EIATTR_VRC_CTA_INIT_COUNT
	.align		4
        /*0044*/ 	.byte	0x02, 0x4a
	.zero		1
	.zero		1


	//----- nvinfo : EIATTR_EXIT_INSTR_OFFSETS
	.align		4
        /*0048*/ 	.byte	0x04, 0x1c
        /*004a*/ 	.short	(.L_15 - .L_14)


	//   ....[0]....
.L_14:
        /*004c*/ 	.word	0x00000070


	//   ....[1]....
        /*0050*/ 	.word	0x000000a0


	//   ....[2]....
        /*0054*/ 	.word	0x00001130


	//----- nvinfo : EIATTR_CBANK_PARAM_SIZE
	.align		4
.L_15:
        /*0058*/ 	.byte	0x03, 0x19
        /*005a*/ 	.short	0x0010


	//----- nvinfo : EIATTR_PARAM_CBANK
	.align		4
        /*005c*/ 	.byte	0x04, 0x0a
        /*005e*/ 	.short	(.L_17 - .L_16)
	.align		4
.L_16:
        /*0060*/ 	.word	index@(.nv.constant0._Z17selectionSortRowsPfii)
        /*0064*/ 	.short	0x0380
        /*0066*/ 	.short	0x0010


	//----- nvinfo : EIATTR_SW_WAR
	.align		4
.L_17:
        /*0068*/ 	.byte	0x04, 0x36
        /*006a*/ 	.short	(.L_19 - .L_18)
.L_18:
        /*006c*/ 	.word	0x00000008
.L_19:


//--------------------- .nv.callgraph             --------------------------
	.section	.nv.callgraph,"",@"SHT_CUDA_CALLGRAPH"
	.align	4
	.sectionentsize	8
	.align		4
        /*0000*/ 	.word	0x00000000
	.align		4
        /*0004*/ 	.word	0xffffffff
	.align		4
        /*0008*/ 	.word	0x00000000
	.align		4
        /*000c*/ 	.word	0xfffffffe
	.align		4
        /*0010*/ 	.word	0x00000000
	.align		4
        /*0014*/ 	.word	0xfffffffd
	.align		4
        /*0018*/ 	.word	0x00000000
	.align		4
        /*001c*/ 	.word	0xfffffffc


//--------------------- .text._Z17selectionSortRowsPfii --------------------------
	.section	.text._Z17selectionSortRowsPfii,"ax",@progbits
	.align	128
        .global         _Z17selectionSortRowsPfii
        .type           _Z17selectionSortRowsPfii,@function
        .size           _Z17selectionSortRowsPfii,(.L_x_7 - _Z17selectionSortRowsPfii)
        .other          _Z17selectionSortRowsPfii,@"STO_CUDA_ENTRY STV_DEFAULT"
_Z17selectionSortRowsPfii:
.text._Z17selectionSortRowsPfii:
[----:B------:R-:W-:Y:S01]  /*0000*/  LDC R1, c[0x0][0x37c] ;  /* 0x0000df00ff017b82 */ /* 0x000fe20000000800 */
[----:B------:R-:W0:Y:S07]  /*0010*/  S2R R3, SR_TID.X ;  /* 0x0000000000037919 */ /* 0x000e2e0000002100 */
[----:B------:R-:W0:Y:S01]  /*0020*/  S2UR UR4, SR_CTAID.X ;  /* 0x00000000000479c3 */ /* 0x000e220000002500 */
[----:B------:R-:W1:Y:S07]  /*0030*/  LDCU UR5, c[0x0][0x38c] ;  /* 0x00007180ff0577ac */ /* 0x000e6e0008000800 */
[----:B------:R-:W0:Y:S02]  /*0040*/  LDC R0, c[0x0][0x360] ;  /* 0x0000d800ff007b82 */ /* 0x000e240000000800 */
[----:B0-----:R-:W-:-:S05]  /*0050*/  IMAD R0, R0, UR4, R3 ;  /* 0x0000000400007c24 */ /* 0x001fca000f8e0203 */
[----:B-1----:R-:W-:-:S13]  /*0060*/  ISETP.GE.AND P0, PT, R0, UR5, PT ;  /* 0x0000000500007c0c */ /* 0x002fda000bf06270 */
[----:B------:R-:W-:Y:S05]  /*0070*/  @P0 EXIT ;  /* 0x000000000000094d */ /* 0x000fea0003800000 */
[----:B------:R-:W0:Y:S02]  /*0080*/  LDC R2, c[0x0][0x388] ;  /* 0x0000e200ff027b82 */ /* 0x000e240000000800 */
[----:B0-----:R-:W-:-:S13]  /*0090*/  ISETP.GE.AND P0, PT, R2, 0x2, PT ;  /* 0x000000020200780c */ /* 0x001fda0003f06270 */
[----:B------:R-:W-:Y:S05]  /*00a0*/  @!P0 EXIT ;  /* 0x000000000000894d */ /* 0x000fea0003800000 */
[----:B------:R-:W-:Y:S01]  /*00b0*/  IADD3 R2, PT, PT, R2, -0x1, RZ ;  /* 0xffffffff02027810 */ /* 0x000fe20007ffe0ff */
[----:B------:R-:W0:Y:S01]  /*00c0*/  LDCU.U16 UR5, c[0x0][0x388] ;  /* 0x00007100ff0577ac */ /* 0x000e220008000400 */
[----:B------:R-:W-:Y:S02]  /*00d0*/  PRMT R3, RZ, 0x7610, R3 ;  /* 0x00007610ff037816 */ /* 0x000fe40000000003 */
[----:B------:R-:W-:Y:S01]  /*00e0*/  PRMT R4, RZ, 0x7610, R4 ;  /* 0x00007610ff047816 */ /* 0x000fe20000000004 */
[----:B------:R-:W1:Y:S01]  /*00f0*/  LDCU.64 UR8, c[0x0][0x358] ;  /* 0x00006b00ff0877ac */ /* 0x000e620008000a00 */
[----:B------:R-:W-:-:S05]  /*0100*/  UMOV UR4, URZ ;  /* 0x000000ff00047c82 */ /* 0x000fca0008000000 */
.L_x_5:
[----:B--2---:R-:W2:Y:S01]  /*0110*/  LDCU UR7, c[0x0][0x388] ;  /* 0x00007100ff0777ac */ /* 0x004ea20008000800 */
[----:B------:R-:W-:Y:S01]  /*0120*/  MOV R5, UR4 ;  /* 0x0000000400057c02 */ /* 0x000fe20008000f00 */
[----:B------:R-:W-:-:S03]  /*0130*/  VIADD R15, R2, -UR4 ;  /* 0x80000004020f7c36 */ /* 0x000fc60008000000 */
[----:B------:R-:W-:Y:S01]  /*0140*/  MOV R13, R5 ;  /* 0x00000005000d7202 */ /* 0x000fe20000000f00 */
[----:B--2---:R-:W-:Y:S02]  /*0150*/  UIADD3 UR6, UPT, UPT, -UR4, -0x2, UR7 ;  /* 0xfffffffe04067890 */ /* 0x004fe4000fffe107 */
[----:B------:R-:W-:Y:S02]  /*0160*/  UIADD3 UR4, UPT, UPT, UR4, 0x1, URZ ;  /* 0x0000000104047890 */ /* 0x000fe4000fffe0ff */
[----:B------:R-:W-:-:S04]  /*0170*/  UISETP.GE.U32.AND UP0, UPT, UR6, 0xf, UPT ;  /* 0x0000000f0600788c */ /* 0x000fc8000bf06070 */
[----:B------:R-:W-:-:S05]  /*0180*/  MOV R7, UR4 ;  /* 0x0000000400077c02 */ /* 0x000fca0008000f00 */
[----:B------:R-:W-:Y:S05]  /*0190*/  BRA.U !UP0, `(.L_x_0) ;  /* 0x0000000508bc7547 */ /* 0x000fea000b800000 */
[----:B------:R-:W-:Y:S01]  /*01a0*/  LOP3.LUT R10, R15, 0xfffffff0, RZ, 0xc0, !PT ;  /* 0xfffffff00f0a7812 */ /* 0x000fe200078ec0ff */
[--C-:B------:R-:W-:Y:S01]  /*01b0*/  IMAD R12, R0, UR7, R5.reuse ;  /* 0x00000007000c7c24 */ /* 0x100fe2000f8e0205 */
[----:B------:R-:W-:Y:S01]  /*01c0*/  MOV R13, R5 ;  /* 0x00000005000d7202 */ /* 0x000fe20000000f00 */
[----:B------:R-:W-:Y:S01]  /*01d0*/  IMAD.MOV.U32 R14, RZ, RZ, R5 ;  /* 0x000000ffff0e7224 */ /* 0x000fe200078e0005 */
[----:B------:R-:W-:-:S07]  /*01e0*/  IADD3 R10, PT, PT, -R10, RZ, RZ ;  /* 0x000000ff0a0a7210 */ /* 0x000fce0007ffe1ff */
.L_x_1:
[----:B------:R-:W2:Y:S01]  /*01f0*/  LDC.64 R6, c[0x0][0x380] ;  /* 0x0000e000ff067b82 */ /* 0x000ea20000000a00 */
[----:B------:R-:W-:Y:S01]  /*0200*/  IMAD.MOV.U32 R11, RZ, RZ, R13 ;  /* 0x000000ffff0b7224 */ /* 0x000fe200078e000d */
[----:B------:R-:W-:-:S03]  /*0210*/  IADD3 R9, PT, PT, R12, 0x1, RZ ;  /* 0x000000010c097810 */ /* 0x000fc60007ffe0ff */
[----:B------:R-:W-:-:S04]  /*0220*/  IMAD R17, R0, UR7, R11 ;  /* 0x0000000700117c24 */ /* 0x000fc8000f8e020b */
[----:B--2---:R-:W-:-:S04]  /*0230*/  IMAD.WIDE R16, R17, 0x4, R6 ;  /* 0x0000000411107825 */ /* 0x004fc800078e0206 */
[----:B------:R-:W-:Y:S02]  /*0240*/  IMAD.WIDE R8, R9, 0x4, R6 ;  /* 0x0000000409087825 */ /* 0x000fe400078e0206 */
[----:B-1----:R-:W2:Y:S04]  /*0250*/  LDG.E R16, desc[UR8][R16.64] ;  /* 0x0000000810107981 */ /* 0x002ea8000c1e1900 */
[----:B------:R-:W2:Y:S02]  /*0260*/  LDG.E R13, desc[UR8][R8.64] ;  /* 0x00000008080d7981 */ /* 0x000ea4000c1e1900 */
[----:B--2---:R-:W-:Y:S02]  /*0270*/  FSETP.GEU.AND P0, PT, R13, R16, PT ;  /* 0x000000100d00720b */ /* 0x004fe40003f0e000 */
[----:B------:R-:W2:Y:S11]  /*0280*/  LDG.E R13, desc[UR8][R8.64+0x4] ;  /* 0x00000408080d7981 */ /* 0x000eb6000c1e1900 */
[----:B------:R-:W-:-:S05]  /*0290*/  @!P0 IADD3 R11, PT, PT, R14, 0x1, RZ ;  /* 0x000000010e0b8810 */ /* 0x000fca0007ffe0ff */
[----:B------:R-:W-:-:S04]  /*02a0*/  IMAD R19, R0, UR7, R11 ;  /* 0x0000000700137c24 */ /* 0x000fc8000f8e020b */
[----:B------:R-:W-:-:S06]  /*02b0*/  IMAD.WIDE R18, R19, 0x4, R6 ;  /* 0x0000000413127825 */ /* 0x000fcc00078e0206 */
[----:B------:R-:W2:Y:S02]  /*02c0*/  LDG.E R18, desc[UR8][R18.64] ;  /* 0x0000000812127981 */ /* 0x000ea4000c1e1900 */
[----:B--2---:R-:W-:Y:S02]  /*02d0*/  FSETP.GEU.AND P0, PT, R13, R18, PT ;  /* 0x000000120d00720b */ /* 0x004fe40003f0e000 */
[----:B------:R-:W2:Y:S11]  /*02e0*/  LDG.E R13, desc[UR8][R8.64+0x8] ;  /* 0x00000808080d7981 */ /* 0x000eb6000c1e1900 */
[----:B------:R-:W-:-:S04]  /*02f0*/  @!P0 VIADD R11, R14, 0x2 ;  /* 0x000000020e0b8836 */ /* 0x000fc80000000000 */
[----:B------:R-:W-:-:S04]  /*0300*/  IMAD R21, R0, UR7, R11 ;  /* 0x0000000700157c24 */ /* 0x000fc8000f8e020b */
[----:B------:R-:W-:-:S06]  /*0310*/  IMAD.WIDE R20, R21, 0x4, R6 ;  /* 0x0000000415147825 */ /* 0x000fcc00078e0206 */
        /* <DEDUP_REMOVED lines=73> */
[----:B--2---:R-:W-:-:S13]  /*07b0*/  FSETP.GEU.AND P0, PT, R13, R20, PT ;  /* 0x000000140d00720b */ /* 0x004fda0003f0e000 */
[----:B------:R-:W-:-:S05]  /*07c0*/  @!P0 IADD3 R11, PT, PT, R14, 0xf, RZ ;  /* 0x0000000f0e0b8810 */ /* 0x000fca0007ffe0ff */
[----:B------:R-:W-:-:S04]  /*07d0*/  IMAD R13, R0, UR7, R11 ;  /* 0x00000007000d7c24 */ /* 0x000fc8000f8e020b */
[----:B------:R-:W-:Y:S02]  /*07e0*/  IMAD.WIDE R6, R13, 0x4, R6 ;  /* 0x000000040d067825 */ /* 0x000fe400078e0206 */
[----:B------:R-:W2:Y:S04]  /*07f0*/  LDG.E R13, desc[UR8][R8.64+0x3c] ;  /* 0x00003c08080d7981 */ /* 0x000ea8000c1e1900 */
[----:B------:R-:W2:Y:S01]  /*0800*/  LDG.E R6, desc[UR8][R6.64] ;  /* 0x0000000806067981 */ /* 0x000ea2000c1e1900 */
[----:B------:R-:W-:-:S04]  /*0810*/  IADD3 R10, PT, PT, R10, 0x10, RZ ;  /* 0x000000100a0a7810 */ /* 0x000fc80007ffe0ff */
[----:B------:R-:W-:Y:S01]  /*0820*/  ISETP.NE.AND P1, PT, R10, RZ, PT ;  /* 0x000000ff0a00720c */ /* 0x000fe20003f25270 */
[----:B------:R-:W-:Y:S01]  /*0830*/  VIADD R14, R14, 0x10 ;  /* 0x000000100e0e7836 */ /* 0x000fe20000000000 */
[----:B------:R-:W-:Y:S02]  /*0840*/  IADD3 R12, PT, PT, R12, 0x10, RZ ;  /* 0x000000100c0c7810 */ /* 0x000fe40007ffe0ff */
[----:B--2---:R-:W-:-:S04]  /*0850*/  FSETP.GEU.AND P0, PT, R13, R6, PT ;  /* 0x000000060d00720b */ /* 0x004fc80003f0e000 */
[----:B------:R-:W-:-:S05]  /*0860*/  SEL R13, R14, R11, !P0 ;  /* 0x0000000b0e0d7207 */ /* 0x000fca0004000000 */
[----:B------:R-:W-:Y:S05]  /*0870*/  @P1 BRA `(.L_x_1) ;  /* 0xfffffff8005c1947 */ /* 0x000fea000383ffff */
[----:B------:R-:W-:-:S07]  /*0880*/  IADD3 R7, PT, PT, R14, 0x1, RZ ;  /* 0x000000010e077810 */ /* 0x000fce0007ffe0ff */
.L_x_0:
[----:B------:R-:W-:-:S13]  /*0890*/  LOP3.LUT P0, RZ, R15, 0xf, RZ, 0xc0, !PT ;  /* 0x0000000f0fff7812 */ /* 0x000fda000780c0ff */
[----:B------:R-:W-:Y:S05]  /*08a0*/  @!P0 BRA `(.L_x_2) ;  /* 0x0000000400ec8947 */ /* 0x000fea0003800000 */
[----:B------:R-:W-:-:S05]  /*08b0*/  LOP3.LUT R6, RZ, R4, RZ, 0x33, !PT ;  /* 0x00000004ff067212 */ /* 0x000fca00078e33ff */
[----:B0-----:R-:W-:-:S05]  /*08c0*/  VIADD R6, R6, UR5 ;  /* 0x0000000506067c36 */ /* 0x001fca0008000000 */
[----:B------:R-:W-:-:S04]  /*08d0*/  LOP3.LUT R6, R6, 0xf, RZ, 0xc0, !PT ;  /* 0x0000000f06067812 */ /* 0x000fc800078ec0ff */
[C---:B------:R-:W-:Y:S02]  /*08e0*/  IADD3 R8, PT, PT, R6.reuse, -0x1, RZ ;  /* 0xffffffff06087810 */ /* 0x040fe40007ffe0ff */
[----:B------:R-:W-:Y:S02]  /*08f0*/  LOP3.LUT P0, RZ, R6, 0x7, RZ, 0xc0, !PT ;  /* 0x0000000706ff7812 */ /* 0x000fe4000780c0ff */
[----:B------:R-:W-:-:S13]  /*0900*/  ISETP.GE.U32.AND P1, PT, R8, 0x7, PT ;  /* 0x000000070800780c */ /* 0x000fda0003f26070 */
[----:B------:R-:W-:Y:S05]  /*0910*/  @!P1 BRA `(.L_x_3) ;  /* 0x0000000000d09947 */ /* 0x000fea0003800000 */
[----:B------:R-:W0:Y:S01]  /*0920*/  LDC.64 R10, c[0x0][0x380] ;  /* 0x0000e000ff0a7b82 */ /* 0x000e220000000a00 */
[C---:B------:R-:W-:Y:S02]  /*0930*/  IMAD R15, R0.reuse, UR7, R13 ;  /* 0x00000007000f7c24 */ /* 0x040fe4000f8e020d */
[----:B------:R-:W-:Y:S02]  /*0940*/  IMAD R9, R0, UR7, R7 ;  /* 0x0000000700097c24 */ /* 0x000fe4000f8e0207 */
[----:B0-----:R-:W-:-:S04]  /*0950*/  IMAD.WIDE R14, R15, 0x4, R10 ;  /* 0x000000040f0e7825 */ /* 0x001fc800078e020a */
[----:B------:R-:W-:Y:S02]  /*0960*/  IMAD.WIDE R8, R9, 0x4, R10 ;  /* 0x0000000409087825 */ /* 0x000fe400078e020a */
[----:B-1----:R-:W2:Y:S04]  /*0970*/  LDG.E R15, desc[UR8][R14.64] ;  /* 0x000000080e0f7981 */ /* 0x002ea8000c1e1900 */
[----:B------:R-:W2:Y:S02]  /*0980*/  LDG.E R6, desc[UR8][R8.64] ;  /* 0x0000000808067981 */ /* 0x000ea4000c1e1900 */
[----:B--2---:R-:W-:Y:S02]  /*0990*/  FSETP.GEU.AND P1, PT, R6, R15, PT ;  /* 0x0000000f0600720b */ /* 0x004fe40003f2e000 */
[----:B------:R-:W2:Y:S02]  /*09a0*/  LDG.E R6, desc[UR8][R8.64+0x4] ;  /* 0x0000040808067981 */ /* 0x000ea4000c1e1900 */
[----:B------:R-:W-:-:S05]  /*09b0*/  SEL R13, R7, R13, !P1 ;  /* 0x0000000d070d7207 */ /* 0x000fca0004800000 */
        /* <DEDUP_REMOVED lines=39> */
[----:B--2---:R-:W-:-:S13]  /*0c30*/  FSETP.GEU.AND P1, PT, R6, R11, PT ;  /* 0x0000000b0600720b */ /* 0x004fda0003f2e000 */
[C---:B------:R-:W-:Y:S01]  /*0c40*/  @!P1 IADD3 R13, PT, PT, R7.reuse, 0x7, RZ ;  /* 0x00000007070d9810 */ /* 0x040fe20007ffe0ff */
[----:B------:R-:W-:-:S07]  /*0c50*/  VIADD R7, R7, 0x8 ;  /* 0x0000000807077836 */ /* 0x000fce0000000000 */
.L_x_3:
[----:B------:R-:W-:Y:S05]  /*0c60*/  @!P0 BRA `(.L_x_2) ;  /* 0x0000000000fc8947 */ /* 0x000fea0003800000 */
[----:B------:R-:W-:-:S04]  /*0c70*/  LOP3.LUT R6, RZ, R3, RZ, 0x33, !PT ;  /* 0x00000003ff067212 */ /* 0x000fc800078e33ff */
[----:B------:R-:W-:-:S04]  /*0c80*/  IADD3 R6, PT, PT, R6, UR5, RZ ;  /* 0x0000000506067c10 */ /* 0x000fc8000fffe0ff */
[----:B------:R-:W-:-:S04]  /*0c90*/  LOP3.LUT R6, R6, 0xffff, RZ, 0xc0, !PT ;  /* 0x0000ffff06067812 */ /* 0x000fc800078ec0ff */
[C---:B------:R-:W-:Y:S02]  /*0ca0*/  LOP3.LUT R8, R6.reuse, 0x7, RZ, 0xc0, !PT ;  /* 0x0000000706087812 */ /* 0x040fe400078ec0ff */
[----:B------:R-:W-:Y:S02]  /*0cb0*/  LOP3.LUT R6, R6, 0x3, RZ, 0xc0, !PT ;  /* 0x0000000306067812 */ /* 0x000fe400078ec0ff */
[----:B------:R-:W-:Y:S02]  /*0cc0*/  IADD3 R8, PT, PT, R8, -0x1, RZ ;  /* 0xffffffff08087810 */ /* 0x000fe40007ffe0ff */
[----:B------:R-:W-:Y:S02]  /*0cd0*/  ISETP.NE.AND P0, PT, R6, RZ, PT ;  /* 0x000000ff0600720c */ /* 0x000fe40003f05270 */
        /* <DEDUP_REMOVED lines=8> */
[----:B------:R-:W2:Y:S04]  /*0d60*/  LDG.E R12, desc[UR8][R10.64] ;  /* 0x000000080a0c7981 */ /* 0x000ea8000c1e1900 */
[----:B------:R-:W3:Y:S01]  /*0d70*/  LDG.E R16, desc[UR8][R10.64+0x4] ;  /* 0x000004080a107981 */ /* 0x000ee2000c1e1900 */
[----:B--2---:R-:W-:-:S04]  /*0d80*/  FSETP.GEU.AND P1, PT, R12, R15, PT ;  /* 0x0000000f0c00720b */ /* 0x004fc80003f2e000 */
[----:B------:R-:W-:-:S05]  /*0d90*/  SEL R17, R7, R13, !P1 ;  /* 0x0000000d07117207 */ /* 0x000fca0004800000 */
[----:B------:R-:W-:-:S04]  /*0da0*/  IMAD R13, R0, UR7, R17 ;  /* 0x00000007000d7c24 */ /* 0x000fc8000f8e0211 */
[----:B------:R-:W-:-:S06]  /*0db0*/  IMAD.WIDE R12, R13, 0x4, R8 ;  /* 0x000000040d0c7825 */ /* 0x000fcc00078e0208 */
[----:B------:R-:W3:Y:S04]  /*0dc0*/  LDG.E R13, desc[UR8][R12.64] ;  /* 0x000000080c0d7981 */ /* 0x000ee8000c1e1900 */
[----:B------:R-:W2:Y:S01]  /*0dd0*/  LDG.E R12, desc[UR8][R10.64+0xc] ;  /* 0x00000c080a0c7981 */ /* 0x000ea2000c1e1900 */
[----:B---3--:R-:W-:-:S03]  /*0de0*/  FSETP.GEU.AND P1, PT, R16, R13, PT ;  /* 0x0000000d1000720b */ /* 0x008fc60003f2e000 */
[----:B------:R-:W3:Y:S10]  /*0df0*/  LDG.E R16, desc[UR8][R10.64+0x8] ;  /* 0x000008080a107981 */ /* 0x000ef4000c1e1900 */
[----:B------:R-:W-:-:S05]  /*0e00*/  @!P1 IADD3 R17, PT, PT, R7, 0x1, RZ ;  /* 0x0000000107119810 */ /* 0x000fca0007ffe0ff */
[----:B------:R-:W-:-:S04]  /*0e10*/  IMAD R19, R0, UR7, R17 ;  /* 0x0000000700137c24 */ /* 0x000fc8000f8e0211 */
[----:B------:R-:W-:-:S06]  /*0e20*/  IMAD.WIDE R14, R19, 0x4, R8 ;  /* 0x00000004130e7825 */ /* 0x000fcc00078e0208 */
[----:B------:R-:W3:Y:S02]  /*0e30*/  LDG.E R15, desc[UR8][R14.64] ;  /* 0x000000080e0f7981 */ /* 0x000ee4000c1e1900 */
[----:B---3--:R-:W-:-:S13]  /*0e40*/  FSETP.GEU.AND P1, PT, R16, R15, PT ;  /* 0x0000000f1000720b */ /* 0x008fda0003f2e000 */
[----:B------:R-:W-:-:S04]  /*0e50*/  @!P1 VIADD R17, R7, 0x2 ;  /* 0x0000000207119836 */ /* 0x000fc80000000000 */
[----:B------:R-:W-:-:S04]  /*0e60*/  IMAD R19, R0, UR7, R17 ;  /* 0x0000000700137c24 */ /* 0x000fc8000f8e0211 */
[----:B------:R-:W-:-:S06]  /*0e70*/  IMAD.WIDE R8, R19, 0x4, R8 ;  /* 0x0000000413087825 */ /* 0x000fcc00078e0208 */
[----:B------:R-:W2:Y:S02]  /*0e80*/  LDG.E R9, desc[UR8][R8.64] ;  /* 0x0000000808097981 */ /* 0x000ea4000c1e1900 */
[----:B--2---:R-:W-:-:S13]  /*0e90*/  FSETP.GEU.AND P1, PT, R12, R9, PT ;  /* 0x000000090c00720b */ /* 0x004fda0003f2e000 */
[C---:B------:R-:W-:Y:S02]  /*0ea0*/  @!P1 IADD3 R17, PT, PT, R7.reuse, 0x3, RZ ;  /* 0x0000000307119810 */ /* 0x040fe40007ffe0ff */
[----:B------:R-:W-:Y:S02]  /*0eb0*/  IADD3 R7, PT, PT, R7, 0x4, RZ ;  /* 0x0000000407077810 */ /* 0x000fe40007ffe0ff */
[----:B------:R-:W-:-:S07]  /*0ec0*/  MOV R13, R17 ;  /* 0x00000011000d7202 */ /* 0x000fce0000000f00 */
.L_x_4:
[----:B------:R-:W-:Y:S05]  /*0ed0*/  @!P0 BRA `(.L_x_2) ;  /* 0x0000000000608947 */ /* 0x000fea0003800000 */
[----:B------:R-:W0:Y:S01]  /*0ee0*/  LDC.64 R10, c[0x0][0x380] ;  /* 0x0000e000ff0a7b82 */ /* 0x000e220000000a00 */
[C---:B------:R-:W-:Y:S02]  /*0ef0*/  IMAD R15, R0.reuse, UR7, R13 ;  /* 0x00000007000f7c24 */ /* 0x040fe4000f8e020d */
[----:B------:R-:W-:Y:S02]  /*0f00*/  IMAD R9, R0, UR7, R7 ;  /* 0x0000000700097c24 */ /* 0x000fe4000f8e0207 */
[----:B0-----:R-:W-:-:S04]  /*0f10*/  IMAD.WIDE R14, R15, 0x4, R10 ;  /* 0x000000040f0e7825 */ /* 0x001fc800078e020a */
[----:B------:R-:W-:Y:S02]  /*0f20*/  IMAD.WIDE R8, R9, 0x4, R10 ;  /* 0x0000000409087825 */ /* 0x000fe400078e020a */
[----:B-1----:R-:W2:Y:S04]  /*0f30*/  LDG.E R15, desc[UR8][R14.64] ;  /* 0x000000080e0f7981 */ /* 0x002ea8000c1e1900 */
[----:B------:R-:W2:Y:S01]  /*0f40*/  LDG.E R12, desc[UR8][R8.64] ;  /* 0x00000008080c7981 */ /* 0x000ea2000c1e1900 */
[----:B------:R-:W-:Y:S02]  /*0f50*/  ISETP.NE.AND P1, PT, R6, 0x1, PT ;  /* 0x000000010600780c */ /* 0x000fe40003f25270 */
[----:B--2---:R-:W-:-:S04]  /*0f60*/  FSETP.GEU.AND P0, PT, R12, R15, PT ;  /* 0x0000000f0c00720b */ /* 0x004fc80003f0e000 */
[----:B------:R-:W-:-:S07]  /*0f70*/  SEL R13, R7, R13, !P0 ;  /* 0x0000000d070d7207 */ /* 0x000fce0004000000 */
[----:B------:R-:W-:Y:S05]  /*0f80*/  @!P1 BRA `(.L_x_2) ;  /* 0x0000000000349947 */ /* 0x000fea0003800000 */
[----:B------:R-:W-:Y:S01]  /*0f90*/  IMAD R15, R0, UR7, R13 ;  /* 0x00000007000f7c24 */ /* 0x000fe2000f8e020d */
[----:B------:R-:W2:Y:S03]  /*0fa0*/  LDG.E R12, desc[UR8][R8.64+0x4] ;  /* 0x00000408080c7981 */ /* 0x000ea6000c1e1900 */
[----:B------:R-:W-:-:S06]  /*0fb0*/  IMAD.WIDE R14, R15, 0x4, R10 ;  /* 0x000000040f0e7825 */ /* 0x000fcc00078e020a */
[----:B------:R-:W2:Y:S01]  /*0fc0*/  LDG.E R15, desc[UR8][R14.64] ;  /* 0x000000080e0f7981 */ /* 0x000ea2000c1e1900 */
[----:B------:R-:W-:-:S13]  /*0fd0*/  ISETP.NE.AND P0, PT, R6, 0x2, PT ;  /* 0x000000020600780c */ /* 0x000fda0003f05270 */
[----:B------:R-:W3:Y:S01]  /*0fe0*/  @P0 LDG.E R6, desc[UR8][R8.64+0x8] ;  /* 0x0000080808060981 */ /* 0x000ee2000c1e1900 */
[----:B--2---:R-:W-:-:S13]  /*0ff0*/  FSETP.GEU.AND P1, PT, R12, R15, PT ;  /* 0x0000000f0c00720b */ /* 0x004fda0003f2e000 */
[----:B------:R-:W-:-:S04]  /*1000*/  @!P1 VIADD R13, R7, 0x1 ;  /* 0x00000001070d9836 */ /* 0x000fc80000000000 */
[----:B------:R-:W-:-:S04]  /*1010*/  @P0 IMAD R17, R0, UR7, R13 ;  /* 0x0000000700110c24 */ /* 0x000fc8000f8e020d */
[----:B------:R-:W-:-:S06]  /*1020*/  @P0 IMAD.WIDE R10, R17, 0x4, R10 ;  /* 0x00000004110a0825 */ /* 0x000fcc00078e020a */
[----:B------:R-:W3:Y:S02]  /*1030*/  @P0 LDG.E R11, desc[UR8][R10.64] ;  /* 0x000000080a0b0981 */ /* 0x000ee4000c1e1900 */
[----:B---3--:R-:W-:-:S13]  /*1040*/  FSETP.GEU.OR P1, PT, R6, R11, !P0 ;  /* 0x0000000b0600720b */ /* 0x008fda000472e400 */
[----:B------:R-:W-:-:S07]  /*1050*/  @!P1 IADD3 R13, PT, PT, R7, 0x2, RZ ;  /* 0x00000002070d9810 */ /* 0x000fce0007ffe0ff */
.L_x_2:
[----:B------:R-:W2:Y:S01]  /*1060*/  LDC.64 R6, c[0x0][0x380] ;  /* 0x0000e000ff067b82 */ /* 0x000ea20000000a00 */
[C---:B------:R-:W-:Y:S02]  /*1070*/  IMAD R9, R0.reuse, UR7, R13 ;  /* 0x0000000700097c24 */ /* 0x040fe4000f8e020d */
[----:B------:R-:W-:Y:S02]  /*1080*/  IMAD R5, R0, UR7, R5 ;  /* 0x0000000700057c24 */ /* 0x000fe4000f8e0205 */
[----:B--2---:R-:W-:-:S04]  /*1090*/  IMAD.WIDE R8, R9, 0x4, R6 ;  /* 0x0000000409087825 */ /* 0x004fc800078e0206 */
[----:B------:R-:W-:Y:S01]  /*10a0*/  IMAD.WIDE R6, R5, 0x4, R6 ;  /* 0x0000000405067825 */ /* 0x000fe200078e0206 */
[----:B-1----:R-:W2:Y:S04]  /*10b0*/  LDG.E R11, desc[UR8][R8.64] ;  /* 0x00000008080b7981 */ /* 0x002ea8000c1e1900 */
[----:B------:R-:W3:Y:S01]  /*10c0*/  LDG.E R5, desc[UR8][R6.64] ;  /* 0x0000000806057981 */ /* 0x000ee2000c1e1900 */
[----:B------:R-:W-:Y:S02]  /*10d0*/  ISETP.NE.AND P0, PT, R2, UR4, PT ;  /* 0x0000000402007c0c */ /* 0x000fe4000bf05270 */
[----:B------:R-:W-:Y:S02]  /*10e0*/  IADD3 R4, PT, PT, R4, 0x1, RZ ;  /* 0x0000000104047810 */ /* 0x000fe40007ffe0ff */
[----:B------:R-:W-:Y:S01]  /*10f0*/  IADD3 R3, PT, PT, R3, 0x1, RZ ;  /* 0x0000000103037810 */ /* 0x000fe20007ffe0ff */
[----:B--2---:R2:W-:Y:S04]  /*1100*/  STG.E desc[UR8][R6.64], R11 ;  /* 0x0000000b06007986 */ /* 0x0045e8000c101908 */
[----:B---3--:R2:W-:Y:S04]  /*1110*/  STG.E desc[UR8][R8.64], R5 ;  /* 0x0000000508007986 */ /* 0x0085e8000c101908 */
[----:B------:R-:W-:Y:S05]  /*1120*/  @P0 BRA `(.L_x_5) ;  /* 0xffffffec00f80947 */ /* 0x000fea000383ffff */
[----:B0-----:R-:W-:Y:S05]  /*1130*/  EXIT ;  /* 0x000000000000794d */ /* 0x001fea0003800000 */
.L_x_6:
[----:B------:R-:W-:-:S00]  /*1140*/  BRA `(.L_x_6) ;  /* 0xfffffffc00fc7947 */ /* 0x000fc0000383ffff */
[----:B------:R-:W-:-:S00]  /*1150*/  NOP ;  /* 0x0000000000007918 */ /* 0x000fc00000000000 */
        /* <DEDUP_REMOVED lines=10> */
.L_x_7:


//--------------------- .nv.shared.reserved.0     --------------------------
	.section	.nv.shared.reserved.0,"aw",@nobits
	.weak		__nv_reservedSMEM_offset_0_alias
	.size		__nv_reservedSMEM_offset_0_alias, 0, 64
	.other		__nv_reservedSMEM_offset_0_alias,@"STO_CUDA_RESERVED_SHARED STV_DEFAULT"
__nv_reservedSMEM_offset_0_alias:
	.zero		0
	.zero		64


//--------------------- .nv.constant0._Z17selectionSortRowsPfii --------------------------
	.section	.nv.constant0._Z17selectionSortRowsPfii,"a",@progbits
	.sectionflags	@""
	.align	4
.nv.constant0._Z17selectionSortRowsPfii:
	.zero		912


//--------------------- SYMBOLS --------------------------

	.type		.nv.reservedSmem.offset0,@object
	.size		.nv.reservedSmem.offset0,0x4
